//
// Generated by NVIDIA NVVM Compiler
//
// Compiler Build ID: CL-36424714
// Cuda compilation tools, release 13.0, V13.0.88
// Based on NVVM 20.0.0
//

.version 9.0
.target sm_100
.address_size 64

	// .globl	_Z3gpuPiS_S_

.visible .entry _Z3gpuPiS_S_(
	.param .u64 .ptr .align 1 _Z3gpuPiS_S__param_0,
	.param .u64 .ptr .align 1 _Z3gpuPiS_S__param_1,
	.param .u64 .ptr .align 1 _Z3gpuPiS_S__param_2
)
{
	.reg .b32 	%r<8>;
	.reg .b64 	%rd<11>;

	ld.param.u64 	%rd1, [_Z3gpuPiS_S__param_0];
	ld.param.u64 	%rd2, [_Z3gpuPiS_S__param_1];
	ld.param.u64 	%rd3, [_Z3gpuPiS_S__param_2];
	cvta.to.global.u64 	%rd4, %rd3;
	cvta.to.global.u64 	%rd5, %rd2;
	cvta.to.global.u64 	%rd6, %rd1;
	mov.u32 	%r1, %ntid.x;
	mov.u32 	%r2, %ctaid.x;
	mov.u32 	%r3, %tid.x;
	mad.lo.s32 	%r4, %r1, %r2, %r3;
	mul.wide.s32 	%rd7, %r4, 4;
	add.s64 	%rd8, %rd6, %rd7;
	ld.global.u32 	%r5, [%rd8];
	add.s64 	%rd9, %rd5, %rd7;
	ld.global.u32 	%r6, [%rd9];
	add.s32 	%r7, %r6, %r5;
	add.s64 	%rd10, %rd4, %rd7;
	st.global.u32 	[%rd10], %r7;
	ret;

}


// ===== COMPILED SASS (sm_100) =====

	.target	sm_100

	.elftype	@"ET_EXEC"


//--------------------- .note.nv.tkinfo           --------------------------
	.section	.note.nv.tkinfo,"",@"SHT_NOTE"
	.sectionflags	@"SHF_NOTE_NV_TKINFO"
	.tkinfo
        /*0018*/ 	.word	0x00000002
        /*0030*/ 	.string	""
        /*0030*/ 	.string	"ptxas"
        /*0030*/ 	.string	"Cuda compilation tools, release 13.0, V13.0.88"
        /*0030*/ 	.string	"Build cuda_13.0.r13.0/compiler.36424714_0"
        /*0030*/ 	.string	"-arch sm_100 -m 64 "



//--------------------- .note.nv.cuinfo           --------------------------
	.section	.note.nv.cuinfo,"",@"SHT_NOTE"
	.sectionflags	@"SHF_NOTE_NV_CUINFO"
        /*0018*/ 	.short	0x0002
        /*001a*/ 	.short	0x0064
        /*001c*/ 	.short	0x0082
	.zero		2


//--------------------- .nv.info                  --------------------------
	.section	.nv.info,"",@"SHT_CUDA_INFO"
	.align	4


	//----- nvinfo : EIATTR_REGCOUNT
	.align		4
        /*0000*/ 	.byte	0x04, 0x2f
        /*0002*/ 	.short	(.L_1 - .L_0)
	.align		4
.L_0:
        /*0004*/ 	.word	index@(_Z3gpuPiS_S_)
        /*0008*/ 	.word	0x0000000c


	//----- nvinfo : EIATTR_FRAME_SIZE
	.align		4
.L_1:
        /*000c*/ 	.byte	0x04, 0x11
        /*000e*/ 	.short	(.L_3 - .L_2)
	.align		4
.L_2:
        /*0010*/ 	.word	index@(_Z3gpuPiS_S_)
        /*0014*/ 	.word	0x00000000


	//----- nvinfo : EIATTR_MIN_STACK_SIZE
	.align		4
.L_3:
        /*0018*/ 	.byte	0x04, 0x12
        /*001a*/ 	.short	(.L_5 - .L_4)
	.align		4
.L_4:
        /*001c*/ 	.word	index@(_Z3gpuPiS_S_)
        /*0020*/ 	.word	0x00000000
.L_5:


//--------------------- .nv.compat                --------------------------
	.section	.nv.compat,"",@"SHT_CUDA_COMPAT_INFO"
	.align	4
        /*0000*/ 	.byte	0x02, 0x09, 0x00, 0x00, 0x02, 0x02, 0x01, 0x00, 0x02, 0x05, 0x05, 0x00, 0x03, 0x07, 0x01, 0x01
        /*0010*/ 	.byte	0x02, 0x03, 0x00, 0x00, 0x02, 0x06, 0x01, 0x00, 0x04, 0x0b, 0x08, 0x00, 0x09, 0x00, 0x00, 0x00
        /*0020*/ 	.byte	0x00, 0x00, 0x00, 0x00


//--------------------- .nv.info._Z3gpuPiS_S_     --------------------------
	.section	.nv.info._Z3gpuPiS_S_,"",@"SHT_CUDA_INFO"
	.sectionflags	@""
	.align	4


	//----- nvinfo : EIATTR_CUDA_API_VERSION
	.align		4
        /*0000*/ 	.byte	0x04, 0x37
        /*0002*/ 	.short	(.L_7 - .L_6)
.L_6:
        /*0004*/ 	.word	0x00000082


	//----- nvinfo : EIATTR_KPARAM_INFO
	.align		4
.L_7:
        /*0008*/ 	.byte	0x04, 0x17
        /*000a*/ 	.short	(.L_9 - .L_8)
.L_8:
        /*000c*/ 	.word	0x00000000
        /*0010*/ 	.short	0x0002
        /*0012*/ 	.short	0x0010
        /*0014*/ 	.byte	0x00, 0xf5, 0x21, 0x00


	//----- nvinfo : EIATTR_KPARAM_INFO
	.align		4
.L_9:
        /*0018*/ 	.byte	0x04, 0x17
        /*001a*/ 	.short	(.L_11 - .L_10)
.L_10:
        /*001c*/ 	.word	0x00000000
        /*0020*/ 	.short	0x0001
        /*0022*/ 	.short	0x0008
        /*0024*/ 	.byte	0x00, 0xf5, 0x21, 0x00


	//----- nvinfo : EIATTR_KPARAM_INFO
	.align		4
.L_11:
        /*0028*/ 	.byte	0x04, 0x17
        /*002a*/ 	.short	(.L_13 - .L_12)
.L_12:
        /*002c*/ 	.word	0x00000000
        /*0030*/ 	.short	0x0000
        /*0032*/ 	.short	0x0000
        /*0034*/ 	.byte	0x00, 0xf5, 0x21, 0x00


	//----- nvinfo : EIATTR_SPARSE_MMA_MASK
	.align		4
.L_13:
        /*0038*/ 	.byte	0x03, 0x50
        /*003a*/ 	.short	0x0000


	//----- nvinfo : EIATTR_MAXREG_COUNT
	.align		4
        /*003c*/ 	.byte	0x03, 0x1b
        /*003e*/ 	.short	0x00ff


	//----- nvinfo : EIATTR_MERCURY_ISA_VERSION
	.align		4
        /*0040*/ 	.byte	0x03, 0x5f
        /*0042*/ 	.short	0x0101


	//----- nvinfo : EIATTR_VRC_CTA_INIT_COUNT
	.align		4
        /*0044*/ 	.byte	0x02, 0x4a
	.zero		1
	.zero		1


	//----- nvinfo : EIATTR_EXIT_INSTR_OFFSETS
	.align		4
        /*0048*/ 	.byte	0x04, 0x1c
        /*004a*/ 	.short	(.L_15 - .L_14)


	//   ....[0]....
.L_14:
        /*004c*/ 	.word	0x00000100


	//----- nvinfo : EIATTR_CBANK_PARAM_SIZE
	.align		4
.L_15:
        /*0050*/ 	.byte	0x03, 0x19
        /*0052*/ 	.short	0x0018


	//----- nvinfo : EIATTR_PARAM_CBANK
	.align		4
        /*0054*/ 	.byte	0x04, 0x0a
        /*0056*/ 	.short	(.L_17 - .L_16)
	.align		4
.L_16:
        /*0058*/ 	.word	index@(.nv.constant0._Z3gpuPiS_S_)
        /*005c*/ 	.short	0x0380
        /*005e*/ 	.short	0x0018


	//----- nvinfo : EIATTR_SW_WAR
	.align		4
.L_17:
        /*0060*/ 	.byte	0x04, 0x36
        /*0062*/ 	.short	(.L_19 - .L_18)
.L_18:
        /*0064*/ 	.word	0x00000008
.L_19:


//--------------------- .nv.callgraph             --------------------------
	.section	.nv.callgraph,"",@"SHT_CUDA_CALLGRAPH"
	.align	4
	.sectionentsize	8
	.align		4
        /*0000*/ 	.word	0x00000000
	.align		4
        /*0004*/ 	.word	0xffffffff
	.align		4
        /*0008*/ 	.word	0x00000000
	.align		4
        /*000c*/ 	.word	0xfffffffe
	.align		4
        /*0010*/ 	.word	0x00000000
	.align		4
        /*0014*/ 	.word	0xfffffffd
	.align		4
        /*0018*/ 	.word	0x00000000
	.align		4
        /*001c*/ 	.word	0xfffffffc


//--------------------- .text._Z3gpuPiS_S_        --------------------------
	.section	.text._Z3gpuPiS_S_,"ax",@progbits
	.align	128
        .global         _Z3gpuPiS_S_
        .type           _Z3gpuPiS_S_,@function
        .size           _Z3gpuPiS_S_,(.L_x_1 - _Z3gpuPiS_S_)
        .other          _Z3gpuPiS_S_,@"STO_CUDA_ENTRY STV_DEFAULT"
_Z3gpuPiS_S_:
.text._Z3gpuPiS_S_:
[----:B------:R-:W-:Y:S01]  /*0000*/  LDC R1, c[0x0][0x37c] ;  /* 0x0000df00ff017b82 */ /* 0x000fe20000000800 */
[----:B------:R-:W0:Y:S07]  /*0010*/  S2R R9, SR_CTAID.X ;  /* 0x0000000000097919 */ /* 0x000e2e0000002500 */
[----:B------:R-:W1:Y:S01]  /*0020*/  LDC.64 R2, c[0x0][0x380] ;  /* 0x0000e000ff027b82 */ /* 0x000e620000000a00 */
[----:B------:R-:W0:Y:S01]  /*0030*/  LDCU UR6, c[0x0][0x360] ;  /* 0x00006c00ff0677ac */ /* 0x000e220008000800 */
[----:B------:R-:W0:Y:S01]  /*0040*/  S2R R0, SR_TID.X ;  /* 0x0000000000007919 */ /* 0x000e220000002100 */
[----:B------:R-:W2:Y:S05]  /*0050*/  LDCU.64 UR4, c[0x0][0x358] ;  /* 0x00006b00ff0477ac */ /* 0x000eaa0008000a00 */
[----:B------:R-:W3:Y:S08]  /*0060*/  LDC.64 R4, c[0x0][0x388] ;  /* 0x0000e200ff047b82 */ /* 0x000ef00000000a00 */
[----:B------:R-:W4:Y:S01]  /*0070*/  LDC.64 R6, c[0x0][0x390] ;  /* 0x0000e400ff067b82 */ /* 0x000f220000000a00 */
[----:B0-----:R-:W-:-:S04]  /*0080*/  IMAD R9, R9, UR6, R0 ;  /* 0x0000000609097c24 */ /* 0x001fc8000f8e0200 */
[----:B-1----:R-:W-:-:S04]  /*0090*/  IMAD.WIDE R2, R9, 0x4, R2 ;  /* 0x0000000409027825 */ /* 0x002fc800078e0202 */
[C---:B---3--:R-:W-:Y:S02]  /*00a0*/  IMAD.WIDE R4, R9.reuse, 0x4, R4 ;  /* 0x0000000409047825 */ /* 0x048fe400078e0204 */
[----:B--2---:R-:W2:Y:S04]  /*00b0*/  LDG.E R2, desc[UR4][R2.64] ;  /* 0x0000000402027981 */ /* 0x004ea8000c1e1900 */
[----:B------:R-:W2:Y:S01]  /*00c0*/  LDG.E R5, desc[UR4][R4.64] ;  /* 0x0000000404057981 */ /* 0x000ea2000c1e1900 */
[----:B----4-:R-:W-:Y:S01]  /*00d0*/  IMAD.WIDE R6, R9, 0x4, R6 ;  /* 0x0000000409067825 */ /* 0x010fe200078e0206 */
[----:B--2---:R-:W-:-:S05]  /*00e0*/  IADD3 R9, PT, PT, R2, R5, RZ ;  /* 0x0000000502097210 */ /* 0x004fca0007ffe0ff */
[----:B------:R-:W-:Y:S01]  /*00f0*/  STG.E desc[UR4][R6.64], R9 ;  /* 0x0000000906007986 */ /* 0x000fe2000c101904 */
[----:B------:R-:W-:Y:S05]  /*0100*/  EXIT ;  /* 0x000000000000794d */ /* 0x000fea0003800000 */
.L_x_0:
[----:B------:R-:W-:-:S00]  /*0110*/  BRA `(.L_x_0) ;  /* 0xfffffffc00fc7947 */ /* 0x000fc0000383ffff */
[----:B------:R-:W-:-:S00]  /*0120*/  NOP ;  /* 0x0000000000007918 */ /* 0x000fc00000000000 */
        /* <DEDUP_REMOVED lines=13> */
.L_x_1:


//--------------------- .nv.shared.reserved.0     --------------------------
	.section	.nv.shared.reserved.0,"aw",@nobits
	.weak		__nv_reservedSMEM_offset_0_alias
	.size		__nv_reservedSMEM_offset_0_alias, 0, 64
	.other		__nv_reservedSMEM_offset_0_alias,@"STO_CUDA_RESERVED_SHARED STV_DEFAULT"
__nv_reservedSMEM_offset_0_alias:
	.zero		0
	.zero		64


//--------------------- .nv.constant0._Z3gpuPiS_S_ --------------------------
	.section	.nv.constant0._Z3gpuPiS_S_,"a",@progbits
	.sectionflags	@""
	.align	4
.nv.constant0._Z3gpuPiS_S_:
	.zero		920


//--------------------- SYMBOLS --------------------------

	.type		.nv.reservedSmem.offset0,@object
	.size		.nv.reservedSmem.offset0,0x4
